//
// Generated by NVIDIA NVVM Compiler
//
// Compiler Build ID: CL-36424714
// Cuda compilation tools, release 13.0, V13.0.88
// Based on NVVM 20.0.0
//

.version 9.0
.target sm_100
.address_size 64

	// .globl	_Z23optimizedMatrixMultiplyPfS_S_i
.const .align 4 .u32 d_matrixSize;
// _ZZ23optimizedMatrixMultiplyPfS_S_iE5tileA has been demoted
// _ZZ23optimizedMatrixMultiplyPfS_S_iE5tileB has been demoted

.visible .entry _Z23optimizedMatrixMultiplyPfS_S_i(
	.param .u64 .ptr .align 1 _Z23optimizedMatrixMultiplyPfS_S_i_param_0,
	.param .u64 .ptr .align 1 _Z23optimizedMatrixMultiplyPfS_S_i_param_1,
	.param .u64 .ptr .align 1 _Z23optimizedMatrixMultiplyPfS_S_i_param_2,
	.param .u32 _Z23optimizedMatrixMultiplyPfS_S_i_param_3
)
{
	.reg .pred 	%p<8>;
	.reg .b32 	%r<43>;
	.reg .b32 	%f<111>;
	.reg .b64 	%rd<13>;
	// demoted variable
	.shared .align 4 .b8 _ZZ23optimizedMatrixMultiplyPfS_S_iE5tileA[4096];
	// demoted variable
	.shared .align 4 .b8 _ZZ23optimizedMatrixMultiplyPfS_S_iE5tileB[4096];
	ld.param.u64 	%rd3, [_Z23optimizedMatrixMultiplyPfS_S_i_param_0];
	ld.param.u64 	%rd4, [_Z23optimizedMatrixMultiplyPfS_S_i_param_1];
	ld.param.u64 	%rd5, [_Z23optimizedMatrixMultiplyPfS_S_i_param_2];
	ld.param.u32 	%r24, [_Z23optimizedMatrixMultiplyPfS_S_i_param_3];
	mov.u32 	%r25, %ctaid.y;
	shl.b32 	%r26, %r25, 5;
	mov.u32 	%r40, %tid.y;
	add.s32 	%r2, %r26, %r40;
	mov.u32 	%r27, %ctaid.x;
	shl.b32 	%r3, %r27, 5;
	mov.u32 	%r38, %tid.x;
	add.s32 	%r5, %r3, %r38;
	setp.lt.s32 	%p1, %r24, 1;
	mov.f32 	%f110, 0f00000000;
	@%p1 bra 	$L__BB0_7;
	add.s32 	%r28, %r24, 31;
	shr.u32 	%r29, %r28, 5;
	shl.b32 	%r30, %r40, 7;
	mov.u32 	%r31, _ZZ23optimizedMatrixMultiplyPfS_S_iE5tileA;
	add.s32 	%r6, %r31, %r30;
	shl.b32 	%r32, %r38, 2;
	add.s32 	%r7, %r6, %r32;
	mov.u32 	%r33, _ZZ23optimizedMatrixMultiplyPfS_S_iE5tileB;
	add.s32 	%r9, %r33, %r32;
	add.s32 	%r8, %r9, %r30;
	neg.s32 	%r42, %r29;
	mad.lo.s32 	%r34, %r40, %r24, %r38;
	add.s32 	%r41, %r34, %r3;
	shl.b32 	%r12, %r24, 5;
	mad.lo.s32 	%r39, %r24, %r2, %r38;
	cvta.to.global.u64 	%rd1, %rd3;
	cvta.to.global.u64 	%rd2, %rd4;
	mov.f32 	%f110, 0f00000000;
$L__BB0_2:
	setp.ge.u32 	%p2, %r2, %r24;
	setp.ge.s32 	%p3, %r38, %r24;
	mov.f32 	%f108, 0f00000000;
	or.pred  	%p4, %p2, %p3;
	@%p4 bra 	$L__BB0_4;
	mul.wide.u32 	%rd6, %r39, 4;
	add.s64 	%rd7, %rd1, %rd6;
	ld.global.f32 	%f108, [%rd7];
$L__BB0_4:
	st.shared.f32 	[%r7], %f108;
	mov.f32 	%f109, 0f00000000;
	max.s32 	%r35, %r5, %r40;
	setp.ge.s32 	%p5, %r35, %r24;
	@%p5 bra 	$L__BB0_6;
	mul.wide.s32 	%rd8, %r41, 4;
	add.s64 	%rd9, %rd2, %rd8;
	ld.global.f32 	%f109, [%rd9];
$L__BB0_6:
	st.shared.f32 	[%r8], %f109;
	bar.sync 	0;
	ld.shared.f32 	%f12, [%r6];
	ld.shared.f32 	%f13, [%r9];
	fma.rn.f32 	%f14, %f12, %f13, %f110;
	ld.shared.f32 	%f15, [%r6+4];
	ld.shared.f32 	%f16, [%r9+128];
	fma.rn.f32 	%f17, %f15, %f16, %f14;
	ld.shared.f32 	%f18, [%r6+8];
	ld.shared.f32 	%f19, [%r9+256];
	fma.rn.f32 	%f20, %f18, %f19, %f17;
	ld.shared.f32 	%f21, [%r6+12];
	ld.shared.f32 	%f22, [%r9+384];
	fma.rn.f32 	%f23, %f21, %f22, %f20;
	ld.shared.f32 	%f24, [%r6+16];
	ld.shared.f32 	%f25, [%r9+512];
	fma.rn.f32 	%f26, %f24, %f25, %f23;
	ld.shared.f32 	%f27, [%r6+20];
	ld.shared.f32 	%f28, [%r9+640];
	fma.rn.f32 	%f29, %f27, %f28, %f26;
	ld.shared.f32 	%f30, [%r6+24];
	ld.shared.f32 	%f31, [%r9+768];
	fma.rn.f32 	%f32, %f30, %f31, %f29;
	ld.shared.f32 	%f33, [%r6+28];
	ld.shared.f32 	%f34, [%r9+896];
	fma.rn.f32 	%f35, %f33, %f34, %f32;
	ld.shared.f32 	%f36, [%r6+32];
	ld.shared.f32 	%f37, [%r9+1024];
	fma.rn.f32 	%f38, %f36, %f37, %f35;
	ld.shared.f32 	%f39, [%r6+36];
	ld.shared.f32 	%f40, [%r9+1152];
	fma.rn.f32 	%f41, %f39, %f40, %f38;
	ld.shared.f32 	%f42, [%r6+40];
	ld.shared.f32 	%f43, [%r9+1280];
	fma.rn.f32 	%f44, %f42, %f43, %f41;
	ld.shared.f32 	%f45, [%r6+44];
	ld.shared.f32 	%f46, [%r9+1408];
	fma.rn.f32 	%f47, %f45, %f46, %f44;
	ld.shared.f32 	%f48, [%r6+48];
	ld.shared.f32 	%f49, [%r9+1536];
	fma.rn.f32 	%f50, %f48, %f49, %f47;
	ld.shared.f32 	%f51, [%r6+52];
	ld.shared.f32 	%f52, [%r9+1664];
	fma.rn.f32 	%f53, %f51, %f52, %f50;
	ld.shared.f32 	%f54, [%r6+56];
	ld.shared.f32 	%f55, [%r9+1792];
	fma.rn.f32 	%f56, %f54, %f55, %f53;
	ld.shared.f32 	%f57, [%r6+60];
	ld.shared.f32 	%f58, [%r9+1920];
	fma.rn.f32 	%f59, %f57, %f58, %f56;
	ld.shared.f32 	%f60, [%r6+64];
	ld.shared.f32 	%f61, [%r9+2048];
	fma.rn.f32 	%f62, %f60, %f61, %f59;
	ld.shared.f32 	%f63, [%r6+68];
	ld.shared.f32 	%f64, [%r9+2176];
	fma.rn.f32 	%f65, %f63, %f64, %f62;
	ld.shared.f32 	%f66, [%r6+72];
	ld.shared.f32 	%f67, [%r9+2304];
	fma.rn.f32 	%f68, %f66, %f67, %f65;
	ld.shared.f32 	%f69, [%r6+76];
	ld.shared.f32 	%f70, [%r9+2432];
	fma.rn.f32 	%f71, %f69, %f70, %f68;
	ld.shared.f32 	%f72, [%r6+80];
	ld.shared.f32 	%f73, [%r9+2560];
	fma.rn.f32 	%f74, %f72, %f73, %f71;
	ld.shared.f32 	%f75, [%r6+84];
	ld.shared.f32 	%f76, [%r9+2688];
	fma.rn.f32 	%f77, %f75, %f76, %f74;
	ld.shared.f32 	%f78, [%r6+88];
	ld.shared.f32 	%f79, [%r9+2816];
	fma.rn.f32 	%f80, %f78, %f79, %f77;
	ld.shared.f32 	%f81, [%r6+92];
	ld.shared.f32 	%f82, [%r9+2944];
	fma.rn.f32 	%f83, %f81, %f82, %f80;
	ld.shared.f32 	%f84, [%r6+96];
	ld.shared.f32 	%f85, [%r9+3072];
	fma.rn.f32 	%f86, %f84, %f85, %f83;
	ld.shared.f32 	%f87, [%r6+100];
	ld.shared.f32 	%f88, [%r9+3200];
	fma.rn.f32 	%f89, %f87, %f88, %f86;
	ld.shared.f32 	%f90, [%r6+104];
	ld.shared.f32 	%f91, [%r9+3328];
	fma.rn.f32 	%f92, %f90, %f91, %f89;
	ld.shared.f32 	%f93, [%r6+108];
	ld.shared.f32 	%f94, [%r9+3456];
	fma.rn.f32 	%f95, %f93, %f94, %f92;
	ld.shared.f32 	%f96, [%r6+112];
	ld.shared.f32 	%f97, [%r9+3584];
	fma.rn.f32 	%f98, %f96, %f97, %f95;
	ld.shared.f32 	%f99, [%r6+116];
	ld.shared.f32 	%f100, [%r9+3712];
	fma.rn.f32 	%f101, %f99, %f100, %f98;
	ld.shared.f32 	%f102, [%r6+120];
	ld.shared.f32 	%f103, [%r9+3840];
	fma.rn.f32 	%f104, %f102, %f103, %f101;
	ld.shared.f32 	%f105, [%r6+124];
	ld.shared.f32 	%f106, [%r9+3968];
	fma.rn.f32 	%f110, %f105, %f106, %f104;
	bar.sync 	0;
	add.s32 	%r42, %r42, 1;
	setp.ne.s32 	%p6, %r42, 0;
	add.s32 	%r41, %r41, %r12;
	add.s32 	%r40, %r40, 32;
	add.s32 	%r39, %r39, 32;
	add.s32 	%r38, %r38, 32;
	@%p6 bra 	$L__BB0_2;
$L__BB0_7:
	max.s32 	%r36, %r2, %r5;
	setp.ge.s32 	%p7, %r36, %r24;
	@%p7 bra 	$L__BB0_9;
	mad.lo.s32 	%r37, %r24, %r2, %r5;
	cvta.to.global.u64 	%rd10, %rd5;
	mul.wide.s32 	%rd11, %r37, 4;
	add.s64 	%rd12, %rd10, %rd11;
	st.global.f32 	[%rd12], %f110;
$L__BB0_9:
	ret;

}


// ===== COMPILED SASS (sm_100) =====

	.target	sm_100

	.elftype	@"ET_EXEC"


//--------------------- .note.nv.tkinfo           --------------------------
	.section	.note.nv.tkinfo,"",@"SHT_NOTE"
	.sectionflags	@"SHF_NOTE_NV_TKINFO"
	.tkinfo
        /*0018*/ 	.word	0x00000002
        /*0030*/ 	.string	""
        /*0030*/ 	.string	"ptxas"
        /*0030*/ 	.string	"Cuda compilation tools, release 13.0, V13.0.88"
        /*0030*/ 	.string	"Build cuda_13.0.r13.0/compiler.36424714_0"
        /*0030*/ 	.string	"-arch sm_100 -m 64 "



//--------------------- .note.nv.cuinfo           --------------------------
	.section	.note.nv.cuinfo,"",@"SHT_NOTE"
	.sectionflags	@"SHF_NOTE_NV_CUINFO"
        /*0018*/ 	.short	0x0002
        /*001a*/ 	.short	0x0064
        /*001c*/ 	.short	0x0082
	.zero		2


//--------------------- .nv.info                  --------------------------
	.section	.nv.info,"",@"SHT_CUDA_INFO"
	.align	4


	//----- nvinfo : EIATTR_REGCOUNT
	.align		4
        /*0000*/ 	.byte	0x04, 0x2f
        /*0002*/ 	.short	(.L_2 - .L_1)
	.align		4
.L_1:
        /*0004*/ 	.word	index@(_Z23optimizedMatrixMultiplyPfS_S_i)
        /*0008*/ 	.word	0x00000020


	//----- nvinfo : EIATTR_FRAME_SIZE
	.align		4
.L_2:
        /*000c*/ 	.byte	0x04, 0x11
        /*000e*/ 	.short	(.L_4 - .L_3)
	.align		4
.L_3:
        /*0010*/ 	.word	index@(_Z23optimizedMatrixMultiplyPfS_S_i)
        /*0014*/ 	.word	0x00000000


	//----- nvinfo : EIATTR_MIN_STACK_SIZE
	.align		4
.L_4:
        /*0018*/ 	.byte	0x04, 0x12
        /*001a*/ 	.short	(.L_6 - .L_5)
	.align		4
.L_5:
        /*001c*/ 	.word	index@(_Z23optimizedMatrixMultiplyPfS_S_i)
        /*0020*/ 	.word	0x00000000
.L_6:


//--------------------- .nv.compat                --------------------------
	.section	.nv.compat,"",@"SHT_CUDA_COMPAT_INFO"
	.align	4
        /*0000*/ 	.byte	0x02, 0x09, 0x00, 0x00, 0x02, 0x02, 0x01, 0x00, 0x02, 0x05, 0x05, 0x00, 0x03, 0x07, 0x01, 0x01
        /*0010*/ 	.byte	0x02, 0x03, 0x00, 0x00, 0x02, 0x06, 0x01, 0x00, 0x04, 0x0b, 0x08, 0x00, 0x09, 0x00, 0x00, 0x00
        /*0020*/ 	.byte	0x00, 0x00, 0x00, 0x00


//--------------------- .nv.info._Z23optimizedMatrixMultiplyPfS_S_i --------------------------
	.section	.nv.info._Z23optimizedMatrixMultiplyPfS_S_i,"",@"SHT_CUDA_INFO"
	.sectionflags	@""
	.align	4


	//----- nvinfo : EIATTR_CUDA_API_VERSION
	.align		4
        /*0000*/ 	.byte	0x04, 0x37
        /*0002*/ 	.short	(.L_8 - .L_7)
.L_7:
        /*0004*/ 	.word	0x00000082


	//----- nvinfo : EIATTR_KPARAM_INFO
	.align		4
.L_8:
        /*0008*/ 	.byte	0x04, 0x17
        /*000a*/ 	.short	(.L_10 - .L_9)
.L_9:
        /*000c*/ 	.word	0x00000000
        /*0010*/ 	.short	0x0003
        /*0012*/ 	.short	0x0018
        /*0014*/ 	.byte	0x00, 0xf0, 0x11, 0x00


	//----- nvinfo : EIATTR_KPARAM_INFO
	.align		4
.L_10:
        /*0018*/ 	.byte	0x04, 0x17
        /*001a*/ 	.short	(.L_12 - .L_11)
.L_11:
        /*001c*/ 	.word	0x00000000
        /*0020*/ 	.short	0x0002
        /*0022*/ 	.short	0x0010
        /*0024*/ 	.byte	0x00, 0xf5, 0x21, 0x00


	//----- nvinfo : EIATTR_KPARAM_INFO
	.align		4
.L_12:
        /*0028*/ 	.byte	0x04, 0x17
        /*002a*/ 	.short	(.L_14 - .L_13)
.L_13:
        /*002c*/ 	.word	0x00000000
        /*0030*/ 	.short	0x0001
        /*0032*/ 	.short	0x0008
        /*0034*/ 	.byte	0x00, 0xf5, 0x21, 0x00


	//----- nvinfo : EIATTR_KPARAM_INFO
	.align		4
.L_14:
        /*0038*/ 	.byte	0x04, 0x17
        /*003a*/ 	.short	(.L_16 - .L_15)
.L_15:
        /*003c*/ 	.word	0x00000000
        /*0040*/ 	.short	0x0000
        /*0042*/ 	.short	0x0000
        /*0044*/ 	.byte	0x00, 0xf5, 0x21, 0x00


	//----- nvinfo : EIATTR_SPARSE_MMA_MASK
	.align		4
.L_16:
        /*0048*/ 	.byte	0x03, 0x50
        /*004a*/ 	.short	0x0000


	//----- nvinfo : EIATTR_MAXREG_COUNT
	.align		4
        /*004c*/ 	.byte	0x03, 0x1b
        /*004e*/ 	.short	0x00ff


	//----- nvinfo : EIATTR_NUM_BARRIERS
	.align		4
        /*0050*/ 	.byte	0x02, 0x4c
        /*0052*/ 	.byte	0x01
	.zero		1


	//----- nvinfo : EIATTR_MERCURY_ISA_VERSION
	.align		4
        /*0054*/ 	.byte	0x03, 0x5f
        /*0056*/ 	.short	0x0101


	//----- nvinfo : EIATTR_VRC_CTA_INIT_COUNT
	.align		4
        /*0058*/ 	.byte	0x02, 0x4a
	.zero		1
	.zero		1


	//----- nvinfo : EIATTR_EXIT_INSTR_OFFSETS
	.align		4
        /*005c*/ 	.byte	0x04, 0x1c
        /*005e*/ 	.short	(.L_18 - .L_17)


	//   ....[0]....
.L_17:
        /*0060*/ 	.word	0x00000800


	//   ....[1]....
        /*0064*/ 	.word	0x00000850


	//----- nvinfo : EIATTR_CBANK_PARAM_SIZE
	.align		4
.L_18:
        /*0068*/ 	.byte	0x03, 0x19
        /*006a*/ 	.short	0x001c


	//----- nvinfo : EIATTR_PARAM_CBANK
	.align		4
        /*006c*/ 	.byte	0x04, 0x0a
        /*006e*/ 	.short	(.L_20 - .L_19)
	.align		4
.L_19:
        /*0070*/ 	.word	index@(.nv.constant0._Z23optimizedMatrixMultiplyPfS_S_i)
        /*0074*/ 	.short	0x0380
        /*0076*/ 	.short	0x001c


	//----- nvinfo : EIATTR_SW_WAR
	.align		4
.L_20:
        /*0078*/ 	.byte	0x04, 0x36
        /*007a*/ 	.short	(.L_22 - .L_21)
.L_21:
        /*007c*/ 	.word	0x00000008
.L_22:


//--------------------- .nv.callgraph             --------------------------
	.section	.nv.callgraph,"",@"SHT_CUDA_CALLGRAPH"
	.align	4
	.sectionentsize	8
	.align		4
        /*0000*/ 	.word	0x00000000
	.align		4
        /*0004*/ 	.word	0xffffffff
	.align		4
        /*0008*/ 	.word	0x00000000
	.align		4
        /*000c*/ 	.word	0xfffffffe
	.align		4
        /*0010*/ 	.word	0x00000000
	.align		4
        /*0014*/ 	.word	0xfffffffd
	.align		4
        /*0018*/ 	.word	0x00000000
	.align		4
        /*001c*/ 	.word	0xfffffffc


//--------------------- .nv.constant3             --------------------------
	.section	.nv.constant3,"a",@progbits
	.align	4
.nv.constant3:
	.type		d_matrixSize,@object
	.size		d_matrixSize,(.L_0 - d_matrixSize)
d_matrixSize:
	.zero		4
.L_0:


//--------------------- .text._Z23optimizedMatrixMultiplyPfS_S_i --------------------------
	.section	.text._Z23optimizedMatrixMultiplyPfS_S_i,"ax",@progbits
	.align	128
        .global         _Z23optimizedMatrixMultiplyPfS_S_i
        .type           _Z23optimizedMatrixMultiplyPfS_S_i,@function
        .size           _Z23optimizedMatrixMultiplyPfS_S_i,(.L_x_3 - _Z23optimizedMatrixMultiplyPfS_S_i)
        .other          _Z23optimizedMatrixMultiplyPfS_S_i,@"STO_CUDA_ENTRY STV_DEFAULT"
_Z23optimizedMatrixMultiplyPfS_S_i:
.text._Z23optimizedMatrixMultiplyPfS_S_i:
[----:B------:R-:W-:Y:S01]  /*0000*/  LDC R1, c[0x0][0x37c] ;  /* 0x0000df00ff017b82 */ /* 0x000fe20000000800 */
[----:B------:R-:W0:Y:S01]  /*0010*/  LDCU UR4, c[0x0][0x398] ;  /* 0x00007300ff0477ac */ /* 0x000e220008000800 */
[----:B------:R-:W1:Y:S01]  /*0020*/  S2R R23, SR_CTAID.Y ;  /* 0x0000000000177919 */ /* 0x000e620000002600 */
[----:B------:R-:W-:Y:S01]  /*0030*/  HFMA2 R25, -RZ, RZ, 0, 0 ;  /* 0x00000000ff197431 */ /* 0x000fe200000001ff */
[----:B------:R-:W2:Y:S01]  /*0040*/  LDCU.64 UR8, c[0x0][0x358] ;  /* 0x00006b00ff0877ac */ /* 0x000ea20008000a00 */
[----:B------:R-:W1:Y:S01]  /*0050*/  S2R R21, SR_TID.Y ;  /* 0x0000000000157919 */ /* 0x000e620000002200 */
[----:B------:R-:W3:Y:S01]  /*0060*/  S2R R4, SR_CTAID.X ;  /* 0x0000000000047919 */ /* 0x000ee20000002500 */
[----:B------:R-:W3:Y:S01]  /*0070*/  S2R R19, SR_TID.X ;  /* 0x0000000000137919 */ /* 0x000ee20000002100 */
[----:B0-----:R-:W-:-:S04]  /*0080*/  MOV R6, UR4 ;  /* 0x0000000400067c02 */ /* 0x001fc80008000f00 */
[----:B------:R-:W-:Y:S02]  /*0090*/  ISETP.GE.AND P0, PT, R6, 0x1, PT ;  /* 0x000000010600780c */ /* 0x000fe40003f06270 */
[----:B-1----:R-:W-:Y:S02]  /*00a0*/  LEA R23, R23, R21, 0x5 ;  /* 0x0000001517177211 */ /* 0x002fe400078e28ff */
[----:B---3--:R-:W-:-:S09]  /*00b0*/  LEA R18, R4, R19, 0x5 ;  /* 0x0000001304127211 */ /* 0x008fd200078e28ff */
[----:B--2---:R-:W-:Y:S05]  /*00c0*/  @!P0 BRA `(.L_x_0) ;  /* 0x0000000400c48947 */ /* 0x004fea0003800000 */
[----:B------:R-:W0:Y:S01]  /*00d0*/  S2UR UR6, SR_CgaCtaId ;  /* 0x00000000000679c3 */ /* 0x000e220000008800 */
[----:B------:R-:W-:Y:S01]  /*00e0*/  UMOV UR4, 0x400 ;  /* 0x0000040000047882 */ /* 0x000fe20000000000 */
[----:B------:R-:W-:Y:S01]  /*00f0*/  IADD3 R2, PT, PT, R6, 0x1f, RZ ;  /* 0x0000001f06027810 */ /* 0x000fe20007ffe0ff */
[----:B------:R-:W-:Y:S01]  /*0100*/  UIADD3 UR5, UPT, UPT, UR4, 0x1000, URZ ;  /* 0x0000100004057890 */ /* 0x000fe2000fffe0ff */
[-CC-:B------:R-:W-:Y:S01]  /*0110*/  IMAD R17, R21, R6.reuse, R19.reuse ;  /* 0x0000000615117224 */ /* 0x180fe200078e0213 */
[----:B------:R-:W-:Y:S01]  /*0120*/  MOV R25, RZ ;  /* 0x000000ff00197202 */ /* 0x000fe20000000f00 */
[----:B------:R-:W-:Y:S01]  /*0130*/  IMAD R7, R23, R6, R19 ;  /* 0x0000000617077224 */ /* 0x000fe200078e0213 */
[----:B------:R-:W-:Y:S01]  /*0140*/  SHF.R.U32.HI R16, RZ, 0x5, R2 ;  /* 0x00000005ff107819 */ /* 0x000fe20000011602 */
[----:B------:R-:W1:Y:S01]  /*0150*/  LDC R0, c[0x0][0x398] ;  /* 0x0000e600ff007b82 */ /* 0x000e620000000800 */
[----:B------:R-:W-:Y:S02]  /*0160*/  LEA R17, R4, R17, 0x5 ;  /* 0x0000001104117211 */ /* 0x000fe400078e28ff */
[----:B------:R-:W-:Y:S01]  /*0170*/  IADD3 R16, PT, PT, -R16, RZ, RZ ;  /* 0x000000ff10107210 */ /* 0x000fe20007ffe1ff */
[----:B0-----:R-:W-:-:S02]  /*0180*/  ULEA UR4, UR6, UR4, 0x18 ;  /* 0x0000000406047291 */ /* 0x001fc4000f8ec0ff */
[----:B------:R-:W-:-:S04]  /*0190*/  ULEA UR5, UR6, UR5, 0x18 ;  /* 0x0000000506057291 */ /* 0x000fc8000f8ec0ff */
[----:B------:R-:W-:Y:S02]  /*01a0*/  LEA R5, R21, UR4, 0x7 ;  /* 0x0000000415057c11 */ /* 0x000fe4000f8e38ff */
[C---:B------:R-:W-:Y:S02]  /*01b0*/  LEA R2, R19.reuse, UR5, 0x2 ;  /* 0x0000000513027c11 */ /* 0x040fe4000f8e10ff */
[----:B------:R-:W-:Y:S02]  /*01c0*/  LEA R4, R19, R5, 0x2 ;  /* 0x0000000513047211 */ /* 0x000fe400078e10ff */
[----:B------:R-:W-:-:S07]  /*01d0*/  LEA R3, R21, R2, 0x7 ;  /* 0x0000000215037211 */ /* 0x000fce00078e38ff */
.L_x_1:
[----:B-1----:R-:W-:Y:S01]  /*01e0*/  MOV R6, R0 ;  /* 0x0000000000067202 */ /* 0x002fe20000000f00 */
[----:B------:R-:W-:Y:S01]  /*01f0*/  HFMA2 R29, -RZ, RZ, 0, 0 ;  /* 0x00000000ff1d7431 */ /* 0x000fe200000001ff */
[----:B------:R-:W-:Y:S02]  /*0200*/  VIMNMX R9, PT, PT, R18, R21, !PT ;  /* 0x0000001512097248 */ /* 0x000fe40007fe0100 */
[-C--:B------:R-:W-:Y:S02]  /*0210*/  ISETP.GE.AND P0, PT, R19, R6.reuse, PT ;  /* 0x000000061300720c */ /* 0x080fe40003f06270 */
[-C--:B------:R-:W-:Y:S02]  /*0220*/  ISETP.GE.AND P1, PT, R9, R6.reuse, PT ;  /* 0x000000060900720c */ /* 0x080fe40003f26270 */
[----:B------:R-:W-:Y:S02]  /*0230*/  ISETP.GE.U32.OR P0, PT, R23, R6, P0 ;  /* 0x000000061700720c */ /* 0x000fe40000706470 */
[----:B------:R-:W-:-:S09]  /*0240*/  MOV R20, RZ ;  /* 0x000000ff00147202 */ /* 0x000fd20000000f00 */
[----:B------:R-:W0:Y:S08]  /*0250*/  @!P1 LDC.64 R8, c[0x0][0x388] ;  /* 0x0000e200ff089b82 */ /* 0x000e300000000a00 */
[----:B------:R-:W1:Y:S01]  /*0260*/  @!P0 LDC.64 R10, c[0x0][0x380] ;  /* 0x0000e000ff0a8b82 */ /* 0x000e620000000a00 */
[----:B0-----:R-:W-:-:S05]  /*0270*/  @!P1 IMAD.WIDE R8, R17, 0x4, R8 ;  /* 0x0000000411089825 */ /* 0x001fca00078e0208 */
[----:B------:R-:W2:Y:S01]  /*0280*/  @!P1 LDG.E R20, desc[UR8][R8.64] ;  /* 0x0000000808149981 */ /* 0x000ea2000c1e1900 */
[----:B-1----:R-:W-:-:S05]  /*0290*/  @!P0 IMAD.WIDE.U32 R10, R7, 0x4, R10 ;  /* 0x00000004070a8825 */ /* 0x002fca00078e000a */
[----:B------:R-:W3:Y:S04]  /*02a0*/  @!P0 LDG.E R29, desc[UR8][R10.64] ;  /* 0x000000080a1d8981 */ /* 0x000ee8000c1e1900 */
[----:B---3--:R-:W-:Y:S04]  /*02b0*/  STS [R4], R29 ;  /* 0x0000001d04007388 */ /* 0x008fe80000000800 */
[----:B--2---:R-:W-:Y:S01]  /*02c0*/  STS [R3], R20 ;  /* 0x0000001403007388 */ /* 0x004fe20000000800 */
[----:B------:R-:W-:Y:S06]  /*02d0*/  BAR.SYNC.DEFER_BLOCKING 0x0 ;  /* 0x0000000000007b1d */ /* 0x000fec0000010000 */
[----:B------:R-:W-:Y:S04]  /*02e0*/  LDS R24, [R2] ;  /* 0x0000000002187984 */ /* 0x000fe80000000800 */
[----:B------:R-:W0:Y:S04]  /*02f0*/  LDS.128 R12, [R5] ;  /* 0x00000000050c7984 */ /* 0x000e280000000c00 */
[----:B------:R-:W1:Y:S04]  /*0300*/  LDS R26, [R2+0x80] ;  /* 0x00008000021a7984 */ /* 0x000e680000000800 */
[----:B------:R-:W2:Y:S04]  /*0310*/  LDS R27, [R2+0x100] ;  /* 0x00010000021b7984 */ /* 0x000ea80000000800 */
[----:B------:R-:W3:Y:S04]  /*0320*/  LDS R22, [R2+0x180] ;  /* 0x0001800002167984 */ /* 0x000ee80000000800 */
[----:B------:R-:W-:Y:S04]  /*0330*/  LDS.128 R8, [R5+0x10] ;  /* 0x0000100005087984 */ /* 0x000fe80000000c00 */
[----:B------:R-:W-:Y:S01]  /*0340*/  LDS R20, [R2+0x280] ;  /* 0x0002800002147984 */ /* 0x000fe20000000800 */
[----:B0-----:R-:W-:-:S03]  /*0350*/  FFMA R12, R12, R24, R25 ;  /* 0x000000180c0c7223 */ /* 0x001fc60000000019 */
[----:B------:R-:W0:Y:S01]  /*0360*/  LDS R25, [R2+0x200] ;  /* 0x0002000002197984 */ /* 0x000e220000000800 */
[----:B-1----:R-:W-:-:S03]  /*0370*/  FFMA R12, R26, R13, R12 ;  /* 0x0000000d1a0c7223 */ /* 0x002fc6000000000c */
[----:B------:R-:W-:Y:S01]  /*0380*/  LDS R24, [R2+0xb80] ;  /* 0x000b800002187984 */ /* 0x000fe20000000800 */
[----:B--2---:R-:W-:-:S03]  /*0390*/  FFMA R13, R27, R14, R12 ;  /* 0x0000000e1b0d7223 */ /* 0x004fc6000000000c */
[----:B------:R-:W1:Y:S01]  /*03a0*/  LDS R27, [R2+0x300] ;  /* 0x00030000021b7984 */ /* 0x000e620000000800 */
[----:B---3--:R-:W-:-:S03]  /*03b0*/  FFMA R13, R22, R15, R13 ;  /* 0x0000000f160d7223 */ /* 0x008fc6000000000d */
[----:B------:R-:W2:Y:S01]  /*03c0*/  LDS R22, [R2+0x380] ;  /* 0x0003800002167984 */ /* 0x000ea20000000800 */
[----:B0-----:R-:W-:-:S03]  /*03d0*/  FFMA R29, R8, R25, R13 ;  /* 0x00000019081d7223 */ /* 0x001fc6000000000d */
[----:B------:R-:W-:Y:S04]  /*03e0*/  LDS R25, [R2+0x400] ;  /* 0x0004000002197984 */ /* 0x000fe80000000800 */
[----:B------:R-:W0:Y:S01]  /*03f0*/  LDS.128 R12, [R5+0x20] ;  /* 0x00002000050c7984 */ /* 0x000e220000000c00 */
[----:B------:R-:W-:-:S03]  /*0400*/  FFMA R8, R20, R9, R29 ;  /* 0x0000000914087223 */ /* 0x000fc6000000001d */
[----:B------:R-:W3:Y:S01]  /*0410*/  LDS R20, [R2+0x480] ;  /* 0x0004800002147984 */ /* 0x000ee20000000800 */
[----:B-1----:R-:W-:-:S03]  /*0420*/  FFMA R9, R27, R10, R8 ;  /* 0x0000000a1b097223 */ /* 0x002fc60000000008 */
[----:B------:R-:W1:Y:S01]  /*0430*/  LDS R27, [R2+0x500] ;  /* 0x00050000021b7984 */ /* 0x000e620000000800 */
[----:B--2---:R-:W-:-:S03]  /*0440*/  FFMA R9, R22, R11, R9 ;  /* 0x0000000b16097223 */ /* 0x004fc60000000009 */
[----:B------:R-:W2:Y:S01]  /*0450*/  LDS R22, [R2+0x580] ;  /* 0x0005800002167984 */ /* 0x000ea20000000800 */
[----:B0-----:R-:W-:-:S03]  /*0460*/  FFMA R29, R12, R25, R9 ;  /* 0x000000190c1d7223 */ /* 0x001fc60000000009 */
[----:B------:R-:W-:Y:S04]  /*0470*/  LDS R25, [R2+0x600] ;  /* 0x0006000002197984 */ /* 0x000fe80000000800 */
[----:B------:R-:W0:Y:S01]  /*0480*/  LDS.128 R8, [R5+0x30] ;  /* 0x0000300005087984 */ /* 0x000e220000000c00 */
[----:B---3--:R-:W-:-:S03]  /*0490*/  FFMA R12, R20, R13, R29 ;  /* 0x0000000d140c7223 */ /* 0x008fc6000000001d */
        /* <DEDUP_REMOVED lines=22> */
[----:B------:R-:W-:Y:S04]  /*0600*/  LDS R29, [R2+0xc00] ;  /* 0x000c0000021d7984 */ /* 0x000fe80000000800 */
[----:B------:R-:W-:Y:S01]  /*0610*/  LDS R22, [R2+0xc80] ;  /* 0x000c800002167984 */ /* 0x000fe20000000800 */
[----:B0-----:R-:W-:-:S03]  /*0620*/  FFMA R25, R8, R25, R13 ;  /* 0x0000001908197223 */ /* 0x001fc6000000000d */
[----:B------:R-:W0:Y:S01]  /*0630*/  LDS.128 R12, [R5+0x60] ;  /* 0x00006000050c7984 */ /* 0x000e220000000c00 */
[----:B---3--:R-:W-:-:S03]  /*0640*/  FFMA R20, R20, R9, R25 ;  /* 0x0000000914147223 */ /* 0x008fc60000000019 */
[----:B------:R-:W2:Y:S01]  /*0650*/  LDS R25, [R2+0xd00] ;  /* 0x000d000002197984 */ /* 0x000ea20000000800 */
[----:B-1----:R-:W-:-:S03]  /*0660*/  FFMA R27, R27, R10, R20 ;  /* 0x0000000a1b1b7223 */ /* 0x002fc60000000014 */
[----:B------:R-:W1:Y:S01]  /*0670*/  LDS R20, [R2+0xd80] ;  /* 0x000d800002147984 */ /* 0x000e620000000800 */
[----:B------:R-:W-:-:S03]  /*0680*/  FFMA R11, R24, R11, R27 ;  /* 0x0000000b180b7223 */ /* 0x000fc6000000001b */
[----:B------:R-:W-:Y:S01]  /*0690*/  LDS R27, [R2+0xe00] ;  /* 0x000e0000021b7984 */ /* 0x000fe20000000800 */
[----:B0-----:R-:W-:-:S03]  /*06a0*/  FFMA R29, R12, R29, R11 ;  /* 0x0000001d0c1d7223 */ /* 0x001fc6000000000b */
[----:B------:R-:W0:Y:S01]  /*06b0*/  LDS.128 R8, [R5+0x70] ;  /* 0x0000700005087984 */ /* 0x000e220000000c00 */
[----:B------:R-:W-:-:S03]  /*06c0*/  FFMA R22, R22, R13, R29 ;  /* 0x0000000d16167223 */ /* 0x000fc6000000001d */
[----:B------:R-:W3:Y:S04]  /*06d0*/  LDS R29, [R2+0xe80] ;  /* 0x000e8000021d7984 */ /* 0x000ee80000000800 */
[----:B------:R-:W4:Y:S04]  /*06e0*/  LDS R13, [R2+0xf00] ;  /* 0x000f0000020d7984 */ /* 0x000f280000000800 */
[----:B------:R-:W5:Y:S01]  /*06f0*/  LDS R12, [R2+0xf80] ;  /* 0x000f8000020c7984 */ /* 0x000f620000000800 */
[----:B--2---:R-:W-:Y:S01]  /*0700*/  FFMA R25, R25, R14, R22 ;  /* 0x0000000e19197223 */ /* 0x004fe20000000016 */
[----:B------:R-:W-:-:S03]  /*0710*/  IADD3 R16, PT, PT, R16, 0x1, RZ ;  /* 0x0000000110107810 */ /* 0x000fc60007ffe0ff */
[----:B-1----:R-:W-:Y:S01]  /*0720*/  FFMA R15, R20, R15, R25 ;  /* 0x0000000f140f7223 */ /* 0x002fe20000000019 */
[----:B------:R-:W-:Y:S01]  /*0730*/  BAR.SYNC.DEFER_BLOCKING 0x0 ;  /* 0x0000000000007b1d */ /* 0x000fe20000010000 */
[----:B------:R-:W-:Y:S02]  /*0740*/  ISETP.NE.AND P0, PT, R16, RZ, PT ;  /* 0x000000ff1000720c */ /* 0x000fe40003f05270 */
[----:B------:R-:W-:Y:S02]  /*0750*/  IADD3 R21, PT, PT, R21, 0x20, RZ ;  /* 0x0000002015157810 */ /* 0x000fe40007ffe0ff */
[----:B------:R-:W-:Y:S02]  /*0760*/  IADD3 R19, PT, PT, R19, 0x20, RZ ;  /* 0x0000002013137810 */ /* 0x000fe40007ffe0ff */
[----:B------:R-:W-:Y:S02]  /*0770*/  LEA R17, R6, R17, 0x5 ;  /* 0x0000001106117211 */ /* 0x000fe400078e28ff */
[----:B------:R-:W-:Y:S01]  /*0780*/  IADD3 R7, PT, PT, R7, 0x20, RZ ;  /* 0x0000002007077810 */ /* 0x000fe20007ffe0ff */
[----:B0-----:R-:W-:-:S04]  /*0790*/  FFMA R8, R8, R27, R15 ;  /* 0x0000001b08087223 */ /* 0x001fc8000000000f */
[----:B---3--:R-:W-:-:S04]  /*07a0*/  FFMA R8, R29, R9, R8 ;  /* 0x000000091d087223 */ /* 0x008fc80000000008 */
[----:B----4-:R-:W-:-:S04]  /*07b0*/  FFMA R13, R13, R10, R8 ;  /* 0x0000000a0d0d7223 */ /* 0x010fc80000000008 */
[----:B-----5:R-:W-:Y:S01]  /*07c0*/  FFMA R25, R12, R11, R13 ;  /* 0x0000000b0c197223 */ /* 0x020fe2000000000d */
[----:B------:R-:W-:Y:S06]  /*07d0*/  @P0 BRA `(.L_x_1) ;  /* 0xfffffff800800947 */ /* 0x000fec000383ffff */
.L_x_0:
[----:B------:R-:W-:-:S04]  /*07e0*/  VIMNMX R3, PT, PT, R23, R18, !PT ;  /* 0x0000001217037248 */ /* 0x000fc80007fe0100 */
[----:B------:R-:W-:-:S13]  /*07f0*/  ISETP.GE.AND P0, PT, R3, R6, PT ;  /* 0x000000060300720c */ /* 0x000fda0003f06270 */
[----:B------:R-:W-:Y:S05]  /*0800*/  @P0 EXIT ;  /* 0x000000000000094d */ /* 0x000fea0003800000 */
[----:B------:R-:W0:Y:S01]  /*0810*/  LDC.64 R2, c[0x0][0x390] ;  /* 0x0000e400ff027b82 */ /* 0x000e220000000a00 */
[----:B------:R-:W-:-:S04]  /*0820*/  IMAD R23, R23, R6, R18 ;  /* 0x0000000617177224 */ /* 0x000fc800078e0212 */
[----:B0-----:R-:W-:-:S05]  /*0830*/  IMAD.WIDE R2, R23, 0x4, R2 ;  /* 0x0000000417027825 */ /* 0x001fca00078e0202 */
[----:B------:R-:W-:Y:S01]  /*0840*/  STG.E desc[UR8][R2.64], R25 ;  /* 0x0000001902007986 */ /* 0x000fe2000c101908 */
[----:B------:R-:W-:Y:S05]  /*0850*/  EXIT ;  /* 0x000000000000794d */ /* 0x000fea0003800000 */
.L_x_2:
[----:B------:R-:W-:-:S00]  /*0860*/  BRA `(.L_x_2) ;  /* 0xfffffffc00fc7947 */ /* 0x000fc0000383ffff */
[----:B------:R-:W-:-:S00]  /*0870*/  NOP ;  /* 0x0000000000007918 */ /* 0x000fc00000000000 */
        /* <DEDUP_REMOVED lines=8> */
.L_x_3:


//--------------------- .nv.shared._Z23optimizedMatrixMultiplyPfS_S_i --------------------------
	.section	.nv.shared._Z23optimizedMatrixMultiplyPfS_S_i,"aw",@nobits
	.sectionflags	@""
	.align	4
.nv.shared._Z23optimizedMatrixMultiplyPfS_S_i:
	.zero		9216


//--------------------- .nv.shared.reserved.0     --------------------------
	.section	.nv.shared.reserved.0,"aw",@nobits
	.weak		__nv_reservedSMEM_offset_0_alias
	.size		__nv_reservedSMEM_offset_0_alias, 0, 64
	.other		__nv_reservedSMEM_offset_0_alias,@"STO_CUDA_RESERVED_SHARED STV_DEFAULT"
__nv_reservedSMEM_offset_0_alias:
	.zero		0
	.zero		64


//--------------------- .nv.constant0._Z23optimizedMatrixMultiplyPfS_S_i --------------------------
	.section	.nv.constant0._Z23optimizedMatrixMultiplyPfS_S_i,"a",@progbits
	.sectionflags	@""
	.align	4
.nv.constant0._Z23optimizedMatrixMultiplyPfS_S_i:
	.zero		924


//--------------------- SYMBOLS --------------------------

	.type		.nv.reservedSmem.offset0,@object
	.size		.nv.reservedSmem.offset0,0x4
	.type		.nv.reservedSmem.cap,@object
	.size		.nv.reservedSmem.cap,0x4
